	.headerflags	@"EF_CUDA_TEXMODE_UNIFIED EF_CUDA_64BIT_ADDRESS EF_CUDA_ACCELERATORS EF_CUDA_SM90 EF_CUDA_VIRTUAL_SM(EF_CUDA_SM90)"
	.elftype	@"ET_EXEC"


//--------------------- .nv.info                  --------------------------
	.section	.nv.info,"",@"SHT_CUDA_INFO"
	.align	4


	//----- nvinfo : EIATTR_REGCOUNT
	.align		4
        /*0000*/ 	.byte	0x04, 0x2f
        /*0002*/ 	.short	(.L_1 - .L_0)
	.align		4
.L_0:
        /*0004*/ 	.word	index@(triton_poi_fused_convolution_47)
        /*0008*/ 	.word	0x0000000a


	//----- nvinfo : EIATTR_MIN_STACK_SIZE
	.align		4
.L_1:
        /*000c*/ 	.byte	0x04, 0x12
        /*000e*/ 	.short	(.L_3 - .L_2)
	.align		4
.L_2:
        /*0010*/ 	.word	index@(triton_poi_fused_convolution_47)
        /*0014*/ 	.word	0x00000000


	//----- nvinfo : EIATTR_FRAME_SIZE
	.align		4
.L_3:
        /*0018*/ 	.byte	0x04, 0x11
        /*001a*/ 	.short	(.L_5 - .L_4)
	.align		4
.L_4:
        /*001c*/ 	.word	index@(triton_poi_fused_convolution_47)
        /*0020*/ 	.word	0x00000000


	//----- nvinfo : EIATTR_MIN_STACK_SIZE
	.align		4
.L_5:
        /*0024*/ 	.byte	0x04, 0x12
        /*0026*/ 	.short	(.L_7 - .L_6)
	.align		4
.L_6:
        /*0028*/ 	.word	index@(triton_poi_fused_convolution_47)
        /*002c*/ 	.word	0x00000000
.L_7:


//--------------------- .nv.info.triton_poi_fused_convolution_47 --------------------------
	.section	.nv.info.triton_poi_fused_convolution_47,"",@"SHT_CUDA_INFO"
	.sectionflags	@""
	.align	4


	//----- nvinfo : EIATTR_CUDA_API_VERSION
	.align		4
        /*0000*/ 	.byte	0x04, 0x37
        /*0002*/ 	.short	(.L_9 - .L_8)
.L_8:
        /*0004*/ 	.word	0x0000007c


	//----- nvinfo : EIATTR_KPARAM_INFO
	.align		4
.L_9:
        /*0008*/ 	.byte	0x04, 0x17
        /*000a*/ 	.short	(.L_11 - .L_10)
.L_10:
        /*000c*/ 	.word	0x00000000
        /*0010*/ 	.short	0x0002
        /*0012*/ 	.short	0x0010
        /*0014*/ 	.byte	0x00, 0xf0, 0x11, 0x00


	//----- nvinfo : EIATTR_KPARAM_INFO
	.align		4
.L_11:
        /*0018*/ 	.byte	0x04, 0x17
        /*001a*/ 	.short	(.L_13 - .L_12)
.L_12:
        /*001c*/ 	.word	0x00000000
        /*0020*/ 	.short	0x0001
        /*0022*/ 	.short	0x0008
        /*0024*/ 	.byte	0x00, 0xf4, 0x21, 0x00


	//----- nvinfo : EIATTR_KPARAM_INFO
	.align		4
.L_13:
        /*0028*/ 	.byte	0x04, 0x17
        /*002a*/ 	.short	(.L_15 - .L_14)
.L_14:
        /*002c*/ 	.word	0x00000000
        /*0030*/ 	.short	0x0000
        /*0032*/ 	.short	0x0000
        /*0034*/ 	.byte	0x00, 0xf4, 0x21, 0x00


	//----- nvinfo : EIATTR_SPARSE_MMA_MASK
	.align		4
.L_15:
        /*0038*/ 	.byte	0x03, 0x50
        /*003a*/ 	.short	0x0000


	//----- nvinfo : EIATTR_MAXREG_COUNT
	.align		4
        /*003c*/ 	.byte	0x03, 0x1b
        /*003e*/ 	.short	0x00ff


	//----- nvinfo : EIATTR_EXIT_INSTR_OFFSETS
	.align		4
        /*0040*/ 	.byte	0x04, 0x1c
        /*0042*/ 	.short	(.L_17 - .L_16)


	//   ....[0]....
.L_16:
        /*0044*/ 	.word	0x000000f0


	//----- nvinfo : EIATTR_REQNTID
	.align		4
.L_17:
        /*0048*/ 	.byte	0x04, 0x10
        /*004a*/ 	.short	(.L_19 - .L_18)
.L_18:
        /*004c*/ 	.word	0x00000080
        /*0050*/ 	.word	0x00000001
        /*0054*/ 	.word	0x00000001


	//----- nvinfo : EIATTR_CBANK_PARAM_SIZE
	.align		4
.L_19:
        /*0058*/ 	.byte	0x03, 0x19
        /*005a*/ 	.short	0x0014


	//----- nvinfo : EIATTR_PARAM_CBANK
	.align		4
        /*005c*/ 	.byte	0x04, 0x0a
        /*005e*/ 	.short	(.L_21 - .L_20)
	.align		4
.L_20:
        /*0060*/ 	.word	index@(.nv.constant0.triton_poi_fused_convolution_47)
        /*0064*/ 	.short	0x0210
        /*0066*/ 	.short	0x0014


	//----- nvinfo : EIATTR_SW_WAR
	.align		4
.L_21:
        /*0068*/ 	.byte	0x04, 0x36
        /*006a*/ 	.short	(.L_23 - .L_22)
.L_22:
        /*006c*/ 	.word	0x00000008
.L_23:


//--------------------- .nv.callgraph             --------------------------
	.section	.nv.callgraph,"",@"SHT_CUDA_CALLGRAPH"
	.align	4
	.sectionentsize	8
	.align		4
        /*0000*/ 	.word	0x00000000
	.align		4
        /*0004*/ 	.word	0xffffffff
	.align		4
        /*0008*/ 	.word	0x00000000
	.align		4
        /*000c*/ 	.word	0xfffffffe
	.align		4
        /*0010*/ 	.word	0x00000000
	.align		4
        /*0014*/ 	.word	0xfffffffd
	.align		4
        /*0018*/ 	.word	0x00000000
	.align		4
        /*001c*/ 	.word	0xfffffffc


//--------------------- .text.triton_poi_fused_convolution_47 --------------------------
	.section	.text.triton_poi_fused_convolution_47,"ax",@progbits
	.align	128
        .global         triton_poi_fused_convolution_47
        .type           triton_poi_fused_convolution_47,@function
        .size           triton_poi_fused_convolution_47,(.L_x_1 - triton_poi_fused_convolution_47)
        .other          triton_poi_fused_convolution_47,@"STO_CUDA_ENTRY STV_DEFAULT"
triton_poi_fused_convolution_47:
.text.triton_poi_fused_convolution_47:
[----:B------:R-:W-:Y:S01]  /*0000*/  LDC R1, c[0x0][0x28] ;  /* 0x00000a00ff017b82 */ /* 0x000fe20000000800 */
[----:B------:R-:W1:Y:S07]  /*0010*/  S2R R0, SR_TID.X ;  /* 0x0000000000007919 */ /* 0x000e6e0000002100 */
[----:B------:R-:W2:Y:S01]  /*0020*/  LDC.64 R2, c[0x0][0x210] ;  /* 0x00008400ff027b82 */ /* 0x000ea20000000a00 */
[----:B------:R-:W-:Y:S01]  /*0030*/  ULDC.64 UR4, c[0x0][0x208] ;  /* 0x0000820000047ab9 */ /* 0x000fe20000000a00 */
[----:B------:R-:W3:Y:S06]  /*0040*/  S2R R7, SR_CTAID.X ;  /* 0x0000000000077919 */ /* 0x000eec0000002500 */
[----:B------:R-:W4:Y:S01]  /*0050*/  LDC.64 R4, c[0x0][0x218] ;  /* 0x00008600ff047b82 */ /* 0x000f220000000a00 */
[----:B-1----:R-:W-:Y:S01]  /*0060*/  SHF.L.U32 R0, R0, 0x1, RZ ;  /* 0x0000000100007819 */ /* 0x002fe200000006ff */
[----:B----4-:R-:W4:Y:S03]  /*0070*/  LDG.E R4, desc[UR4][R4.64] ;  /* 0x0000000404047981 */ /* 0x010f26000c1e1900 */
[----:B------:R-:W-:-:S04]  /*0080*/  LOP3.LUT R0, R0, 0xfe, RZ, 0xc0, !PT ;  /* 0x000000fe00007812 */ /* 0x000fc800078ec0ff */
[----:B---3--:R-:W-:-:S05]  /*0090*/  LEA R7, R7, R0, 0x8 ;  /* 0x0000000007077211 */ /* 0x008fca00078e40ff */
[----:B--2---:R-:W-:-:S05]  /*00a0*/  IMAD.WIDE R2, R7, 0x4, R2 ;  /* 0x0000000407027825 */ /* 0x004fca00078e0202 */
[----:B------:R-:W4:Y:S02]  /*00b0*/  LDG.E.64 R6, desc[UR4][R2.64] ;  /* 0x0000000402067981 */ /* 0x000f24000c1e1b00 */
[--C-:B----4-:R-:W-:Y:S01]  /*00c0*/  FADD R6, R6, R4.reuse ;  /* 0x0000000406067221 */ /* 0x110fe20000000000 */
[----:B------:R-:W-:-:S05]  /*00d0*/  FADD R7, R7, R4 ;  /* 0x0000000407077221 */ /* 0x000fca0000000000 */
[----:B------:R-:W-:Y:S01]  /*00e0*/  STG.E.64 desc[UR4][R2.64], R6 ;  /* 0x0000000602007986 */ /* 0x000fe2000c101b04 */
[----:B------:R-:W-:Y:S05]  /*00f0*/  EXIT ;  /* 0x000000000000794d */ /* 0x000fea0003800000 */
.L_x_0:
[----:B------:R-:W-:-:S00]  /*0100*/  BRA `(.L_x_0) ;  /* 0xfffffffc00fc7947 */ /* 0x000fc0000383ffff */
[----:B------:R-:W-:-:S00]  /*0110*/  NOP ;  /* 0x0000000000007918 */ /* 0x000fc00000000000 */
        /* <DEDUP_REMOVED lines=14> */
.L_x_1:


//--------------------- .nv.constant0.triton_poi_fused_convolution_47 --------------------------
	.section	.nv.constant0.triton_poi_fused_convolution_47,"a",@progbits
	.sectionflags	@""
	.align	4
.nv.constant0.triton_poi_fused_convolution_47:
	.zero		548
